//
// Generated by NVIDIA NVVM Compiler
//
// Compiler Build ID: CL-36424714
// Cuda compilation tools, release 13.0, V13.0.88
// Based on NVVM 20.0.0
//

.version 9.0
.target sm_100
.address_size 64

	// .globl	_Z22compute_stencil_kernelPKfPf
// _ZZ32compute_stencil_kernel_optimizedPKfPfmE4temp has been demoted

.visible .entry _Z22compute_stencil_kernelPKfPf(
	.param .u64 .ptr .align 1 _Z22compute_stencil_kernelPKfPf_param_0,
	.param .u64 .ptr .align 1 _Z22compute_stencil_kernelPKfPf_param_1
)
{
	.reg .b32 	%r<6>;
	.reg .b32 	%f<11>;
	.reg .b64 	%rd<9>;

	ld.param.u64 	%rd1, [_Z22compute_stencil_kernelPKfPf_param_0];
	ld.param.u64 	%rd2, [_Z22compute_stencil_kernelPKfPf_param_1];
	mov.u32 	%r1, %tid.x;
	mov.u32 	%r2, %ctaid.x;
	mov.u32 	%r3, %ntid.x;
	mad.lo.s32 	%r4, %r2, %r3, %r1;
	add.s32 	%r5, %r4, 2;
	cvta.to.global.u64 	%rd3, %rd1;
	mul.wide.s32 	%rd4, %r4, 4;
	add.s64 	%rd5, %rd3, %rd4;
	ld.global.f32 	%f1, [%rd5];
	add.f32 	%f2, %f1, 0f00000000;
	ld.global.f32 	%f3, [%rd5+4];
	add.f32 	%f4, %f2, %f3;
	ld.global.f32 	%f5, [%rd5+8];
	add.f32 	%f6, %f4, %f5;
	ld.global.f32 	%f7, [%rd5+12];
	add.f32 	%f8, %f6, %f7;
	ld.global.f32 	%f9, [%rd5+16];
	add.f32 	%f10, %f8, %f9;
	cvta.to.global.u64 	%rd6, %rd2;
	mul.wide.s32 	%rd7, %r5, 4;
	add.s64 	%rd8, %rd6, %rd7;
	st.global.f32 	[%rd8], %f10;
	ret;

}
	// .globl	_Z32compute_stencil_kernel_optimizedPKfPfm
.visible .entry _Z32compute_stencil_kernel_optimizedPKfPfm(
	.param .u64 .ptr .align 1 _Z32compute_stencil_kernel_optimizedPKfPfm_param_0,
	.param .u64 .ptr .align 1 _Z32compute_stencil_kernel_optimizedPKfPfm_param_1,
	.param .u64 _Z32compute_stencil_kernel_optimizedPKfPfm_param_2
)
{
	.reg .pred 	%p<2>;
	.reg .b32 	%r<8>;
	.reg .b32 	%f<14>;
	.reg .b64 	%rd<9>;
	// demoted variable
	.shared .align 4 .b8 _ZZ32compute_stencil_kernel_optimizedPKfPfmE4temp[144];
	ld.param.u64 	%rd3, [_Z32compute_stencil_kernel_optimizedPKfPfm_param_0];
	ld.param.u64 	%rd2, [_Z32compute_stencil_kernel_optimizedPKfPfm_param_1];
	cvta.to.global.u64 	%rd4, %rd3;
	mov.u32 	%r3, %tid.x;
	mov.u32 	%r4, %ctaid.x;
	mov.u32 	%r5, %ntid.x;
	mad.lo.s32 	%r1, %r4, %r5, %r3;
	mul.wide.s32 	%rd5, %r1, 4;
	add.s64 	%rd1, %rd4, %rd5;
	ld.global.f32 	%f1, [%rd1];
	shl.b32 	%r6, %r3, 2;
	mov.u32 	%r7, _ZZ32compute_stencil_kernel_optimizedPKfPfmE4temp;
	add.s32 	%r2, %r7, %r6;
	st.shared.f32 	[%r2+8], %f1;
	setp.gt.u32 	%p1, %r3, 1;
	@%p1 bra 	$L__BB1_2;
	ld.global.f32 	%f2, [%rd1+-8];
	st.shared.f32 	[%r2], %f2;
	ld.global.f32 	%f3, [%rd1+128];
	st.shared.f32 	[%r2+136], %f3;
$L__BB1_2:
	bar.sync 	0;
	ld.shared.f32 	%f4, [%r2];
	add.f32 	%f5, %f4, 0f00000000;
	ld.shared.f32 	%f6, [%r2+4];
	add.f32 	%f7, %f5, %f6;
	ld.shared.f32 	%f8, [%r2+8];
	add.f32 	%f9, %f7, %f8;
	ld.shared.f32 	%f10, [%r2+12];
	add.f32 	%f11, %f9, %f10;
	ld.shared.f32 	%f12, [%r2+16];
	add.f32 	%f13, %f11, %f12;
	cvta.to.global.u64 	%rd6, %rd2;
	add.s64 	%rd8, %rd6, %rd5;
	st.global.f32 	[%rd8], %f13;
	ret;

}


// ===== COMPILED SASS (sm_100) =====

	.target	sm_100

	.elftype	@"ET_EXEC"


//--------------------- .note.nv.tkinfo           --------------------------
	.section	.note.nv.tkinfo,"",@"SHT_NOTE"
	.sectionflags	@"SHF_NOTE_NV_TKINFO"
	.tkinfo
        /*0018*/ 	.word	0x00000002
        /*0030*/ 	.string	""
        /*0030*/ 	.string	"ptxas"
        /*0030*/ 	.string	"Cuda compilation tools, release 13.0, V13.0.88"
        /*0030*/ 	.string	"Build cuda_13.0.r13.0/compiler.36424714_0"
        /*0030*/ 	.string	"-arch sm_100 -m 64 "



//--------------------- .note.nv.cuinfo           --------------------------
	.section	.note.nv.cuinfo,"",@"SHT_NOTE"
	.sectionflags	@"SHF_NOTE_NV_CUINFO"
        /*0018*/ 	.short	0x0002
        /*001a*/ 	.short	0x0064
        /*001c*/ 	.short	0x0082
	.zero		2


//--------------------- .nv.info                  --------------------------
	.section	.nv.info,"",@"SHT_CUDA_INFO"
	.align	4


	//----- nvinfo : EIATTR_REGCOUNT
	.align		4
        /*0000*/ 	.byte	0x04, 0x2f
        /*0002*/ 	.short	(.L_1 - .L_0)
	.align		4
.L_0:
        /*0004*/ 	.word	index@(_Z22compute_stencil_kernelPKfPf)
        /*0008*/ 	.word	0x00000012


	//----- nvinfo : EIATTR_FRAME_SIZE
	.align		4
.L_1:
        /*000c*/ 	.byte	0x04, 0x11
        /*000e*/ 	.short	(.L_3 - .L_2)
	.align		4
.L_2:
        /*0010*/ 	.word	index@(_Z22compute_stencil_kernelPKfPf)
        /*0014*/ 	.word	0x00000000


	//----- nvinfo : EIATTR_REGCOUNT
	.align		4
.L_3:
        /*0018*/ 	.byte	0x04, 0x2f
        /*001a*/ 	.short	(.L_5 - .L_4)
	.align		4
.L_4:
        /*001c*/ 	.word	index@(_Z32compute_stencil_kernel_optimizedPKfPfm)
        /*0020*/ 	.word	0x00000012


	//----- nvinfo : EIATTR_FRAME_SIZE
	.align		4
.L_5:
        /*0024*/ 	.byte	0x04, 0x11
        /*0026*/ 	.short	(.L_7 - .L_6)
	.align		4
.L_6:
        /*0028*/ 	.word	index@(_Z32compute_stencil_kernel_optimizedPKfPfm)
        /*002c*/ 	.word	0x00000000


	//----- nvinfo : EIATTR_MIN_STACK_SIZE
	.align		4
.L_7:
        /*0030*/ 	.byte	0x04, 0x12
        /*0032*/ 	.short	(.L_9 - .L_8)
	.align		4
.L_8:
        /*0034*/ 	.word	index@(_Z32compute_stencil_kernel_optimizedPKfPfm)
        /*0038*/ 	.word	0x00000000


	//----- nvinfo : EIATTR_MIN_STACK_SIZE
	.align		4
.L_9:
        /*003c*/ 	.byte	0x04, 0x12
        /*003e*/ 	.short	(.L_11 - .L_10)
	.align		4
.L_10:
        /*0040*/ 	.word	index@(_Z22compute_stencil_kernelPKfPf)
        /*0044*/ 	.word	0x00000000
.L_11:


//--------------------- .nv.compat                --------------------------
	.section	.nv.compat,"",@"SHT_CUDA_COMPAT_INFO"
	.align	4
        /*0000*/ 	.byte	0x02, 0x09, 0x00, 0x00, 0x02, 0x02, 0x01, 0x00, 0x02, 0x05, 0x05, 0x00, 0x03, 0x07, 0x01, 0x01
        /*0010*/ 	.byte	0x02, 0x03, 0x00, 0x00, 0x02, 0x06, 0x01, 0x00, 0x04, 0x0b, 0x08, 0x00, 0x09, 0x00, 0x00, 0x00
        /*0020*/ 	.byte	0x00, 0x00, 0x00, 0x00


//--------------------- .nv.info._Z32compute_stencil_kernel_optimizedPKfPfm --------------------------
	.section	.nv.info._Z32compute_stencil_kernel_optimizedPKfPfm,"",@"SHT_CUDA_INFO"
	.sectionflags	@""
	.align	4


	//----- nvinfo : EIATTR_CUDA_API_VERSION
	.align		4
        /*0000*/ 	.byte	0x04, 0x37
        /*0002*/ 	.short	(.L_13 - .L_12)
.L_12:
        /*0004*/ 	.word	0x00000082


	//----- nvinfo : EIATTR_KPARAM_INFO
	.align		4
.L_13:
        /*0008*/ 	.byte	0x04, 0x17
        /*000a*/ 	.short	(.L_15 - .L_14)
.L_14:
        /*000c*/ 	.word	0x00000000
        /*0010*/ 	.short	0x0002
        /*0012*/ 	.short	0x0010
        /*0014*/ 	.byte	0x00, 0xf0, 0x21, 0x00


	//----- nvinfo : EIATTR_KPARAM_INFO
	.align		4
.L_15:
        /*0018*/ 	.byte	0x04, 0x17
        /*001a*/ 	.short	(.L_17 - .L_16)
.L_16:
        /*001c*/ 	.word	0x00000000
        /*0020*/ 	.short	0x0001
        /*0022*/ 	.short	0x0008
        /*0024*/ 	.byte	0x00, 0xf5, 0x21, 0x00


	//----- nvinfo : EIATTR_KPARAM_INFO
	.align		4
.L_17:
        /*0028*/ 	.byte	0x04, 0x17
        /*002a*/ 	.short	(.L_19 - .L_18)
.L_18:
        /*002c*/ 	.word	0x00000000
        /*0030*/ 	.short	0x0000
        /*0032*/ 	.short	0x0000
        /*0034*/ 	.byte	0x00, 0xf5, 0x21, 0x00


	//----- nvinfo : EIATTR_SPARSE_MMA_MASK
	.align		4
.L_19:
        /*0038*/ 	.byte	0x03, 0x50
        /*003a*/ 	.short	0x0000


	//----- nvinfo : EIATTR_MAXREG_COUNT
	.align		4
        /*003c*/ 	.byte	0x03, 0x1b
        /*003e*/ 	.short	0x00ff


	//----- nvinfo : EIATTR_NUM_BARRIERS
	.align		4
        /*0040*/ 	.byte	0x02, 0x4c
        /*0042*/ 	.byte	0x01
	.zero		1


	//----- nvinfo : EIATTR_MERCURY_ISA_VERSION
	.align		4
        /*0044*/ 	.byte	0x03, 0x5f
        /*0046*/ 	.short	0x0101


	//----- nvinfo : EIATTR_VRC_CTA_INIT_COUNT
	.align		4
        /*0048*/ 	.byte	0x02, 0x4a
	.zero		1
	.zero		1


	//----- nvinfo : EIATTR_EXIT_INSTR_OFFSETS
	.align		4
        /*004c*/ 	.byte	0x04, 0x1c
        /*004e*/ 	.short	(.L_21 - .L_20)


	//   ....[0]....
.L_20:
        /*0050*/ 	.word	0x00000210


	//----- nvinfo : EIATTR_CBANK_PARAM_SIZE
	.align		4
.L_21:
        /*0054*/ 	.byte	0x03, 0x19
        /*0056*/ 	.short	0x0018


	//----- nvinfo : EIATTR_PARAM_CBANK
	.align		4
        /*0058*/ 	.byte	0x04, 0x0a
        /*005a*/ 	.short	(.L_23 - .L_22)
	.align		4
.L_22:
        /*005c*/ 	.word	index@(.nv.constant0._Z32compute_stencil_kernel_optimizedPKfPfm)
        /*0060*/ 	.short	0x0380
        /*0062*/ 	.short	0x0018


	//----- nvinfo : EIATTR_SW_WAR
	.align		4
.L_23:
        /*0064*/ 	.byte	0x04, 0x36
        /*0066*/ 	.short	(.L_25 - .L_24)
.L_24:
        /*0068*/ 	.word	0x00000008
.L_25:


//--------------------- .nv.info._Z22compute_stencil_kernelPKfPf --------------------------
	.section	.nv.info._Z22compute_stencil_kernelPKfPf,"",@"SHT_CUDA_INFO"
	.sectionflags	@""
	.align	4


	//----- nvinfo : EIATTR_CUDA_API_VERSION
	.align		4
        /*0000*/ 	.byte	0x04, 0x37
        /*0002*/ 	.short	(.L_27 - .L_26)
.L_26:
        /*0004*/ 	.word	0x00000082


	//----- nvinfo : EIATTR_KPARAM_INFO
	.align		4
.L_27:
        /*0008*/ 	.byte	0x04, 0x17
        /*000a*/ 	.short	(.L_29 - .L_28)
.L_28:
        /*000c*/ 	.word	0x00000000
        /*0010*/ 	.short	0x0001
        /*0012*/ 	.short	0x0008
        /*0014*/ 	.byte	0x00, 0xf5, 0x21, 0x00


	//----- nvinfo : EIATTR_KPARAM_INFO
	.align		4
.L_29:
        /*0018*/ 	.byte	0x04, 0x17
        /*001a*/ 	.short	(.L_31 - .L_30)
.L_30:
        /*001c*/ 	.word	0x00000000
        /*0020*/ 	.short	0x0000
        /*0022*/ 	.short	0x0000
        /*0024*/ 	.byte	0x00, 0xf5, 0x21, 0x00


	//----- nvinfo : EIATTR_SPARSE_MMA_MASK
	.align		4
.L_31:
        /*0028*/ 	.byte	0x03, 0x50
        /*002a*/ 	.short	0x0000


	//----- nvinfo : EIATTR_MAXREG_COUNT
	.align		4
        /*002c*/ 	.byte	0x03, 0x1b
        /*002e*/ 	.short	0x00ff


	//----- nvinfo : EIATTR_MERCURY_ISA_VERSION
	.align		4
        /*0030*/ 	.byte	0x03, 0x5f
        /*0032*/ 	.short	0x0101


	//----- nvinfo : EIATTR_VRC_CTA_INIT_COUNT
	.align		4
        /*0034*/ 	.byte	0x02, 0x4a
	.zero		1
	.zero		1


	//----- nvinfo : EIATTR_EXIT_INSTR_OFFSETS
	.align		4
        /*0038*/ 	.byte	0x04, 0x1c
        /*003a*/ 	.short	(.L_33 - .L_32)


	//   ....[0]....
.L_32:
        /*003c*/ 	.word	0x00000160


	//----- nvinfo : EIATTR_CBANK_PARAM_SIZE
	.align		4
.L_33:
        /*0040*/ 	.byte	0x03, 0x19
        /*0042*/ 	.short	0x0010


	//----- nvinfo : EIATTR_PARAM_CBANK
	.align		4
        /*0044*/ 	.byte	0x04, 0x0a
        /*0046*/ 	.short	(.L_35 - .L_34)
	.align		4
.L_34:
        /*0048*/ 	.word	index@(.nv.constant0._Z22compute_stencil_kernelPKfPf)
        /*004c*/ 	.short	0x0380
        /*004e*/ 	.short	0x0010


	//----- nvinfo : EIATTR_SW_WAR
	.align		4
.L_35:
        /*0050*/ 	.byte	0x04, 0x36
        /*0052*/ 	.short	(.L_37 - .L_36)
.L_36:
        /*0054*/ 	.word	0x00000008
.L_37:


//--------------------- .nv.callgraph             --------------------------
	.section	.nv.callgraph,"",@"SHT_CUDA_CALLGRAPH"
	.align	4
	.sectionentsize	8
	.align		4
        /*0000*/ 	.word	0x00000000
	.align		4
        /*0004*/ 	.word	0xffffffff
	.align		4
        /*0008*/ 	.word	0x00000000
	.align		4
        /*000c*/ 	.word	0xfffffffe
	.align		4
        /*0010*/ 	.word	0x00000000
	.align		4
        /*0014*/ 	.word	0xfffffffd
	.align		4
        /*0018*/ 	.word	0x00000000
	.align		4
        /*001c*/ 	.word	0xfffffffc


//--------------------- .text._Z32compute_stencil_kernel_optimizedPKfPfm --------------------------
	.section	.text._Z32compute_stencil_kernel_optimizedPKfPfm,"ax",@progbits
	.align	128
        .global         _Z32compute_stencil_kernel_optimizedPKfPfm
        .type           _Z32compute_stencil_kernel_optimizedPKfPfm,@function
        .size           _Z32compute_stencil_kernel_optimizedPKfPfm,(.L_x_2 - _Z32compute_stencil_kernel_optimizedPKfPfm)
        .other          _Z32compute_stencil_kernel_optimizedPKfPfm,@"STO_CUDA_ENTRY STV_DEFAULT"
_Z32compute_stencil_kernel_optimizedPKfPfm:
.text._Z32compute_stencil_kernel_optimizedPKfPfm:
[----:B------:R-:W-:Y:S01]  /*0000*/  LDC R1, c[0x0][0x37c] ;  /* 0x0000df00ff017b82 */ /* 0x000fe20000000800 */
[----:B------:R-:W0:Y:S07]  /*0010*/  S2R R7, SR_TID.X ;  /* 0x0000000000077919 */ /* 0x000e2e0000002100 */
[----:B------:R-:W1:Y:S01]  /*0020*/  S2UR UR4, SR_CTAID.X ;  /* 0x00000000000479c3 */ /* 0x000e620000002500 */
[----:B------:R-:W2:Y:S07]  /*0030*/  LDCU.64 UR6, c[0x0][0x358] ;  /* 0x00006b00ff0677ac */ /* 0x000eae0008000a00 */
[----:B------:R-:W1:Y:S08]  /*0040*/  LDC R0, c[0x0][0x360] ;  /* 0x0000d800ff007b82 */ /* 0x000e700000000800 */
[----:B------:R-:W3:Y:S01]  /*0050*/  LDC.64 R2, c[0x0][0x380] ;  /* 0x0000e000ff027b82 */ /* 0x000ee20000000a00 */
[----:B0-----:R-:W-:Y:S01]  /*0060*/  ISETP.GT.U32.AND P0, PT, R7, 0x1, PT ;  /* 0x000000010700780c */ /* 0x001fe20003f04070 */
[----:B-1----:R-:W-:-:S04]  /*0070*/  IMAD R5, R0, UR4, R7 ;  /* 0x0000000400057c24 */ /* 0x002fc8000f8e0207 */
[----:B---3--:R-:W-:-:S05]  /*0080*/  IMAD.WIDE R2, R5, 0x4, R2 ;  /* 0x0000000405027825 */ /* 0x008fca00078e0202 */
[----:B--2---:R-:W2:Y:S04]  /*0090*/  LDG.E R0, desc[UR6][R2.64] ;  /* 0x0000000602007981 */ /* 0x004ea8000c1e1900 */
[----:B------:R-:W3:Y:S04]  /*00a0*/  @!P0 LDG.E R4, desc[UR6][R2.64+-0x8] ;  /* 0xfffff80602048981 */ /* 0x000ee8000c1e1900 */
[----:B------:R0:W4:Y:S01]  /*00b0*/  @!P0 LDG.E R6, desc[UR6][R2.64+0x80] ;  /* 0x0000800602068981 */ /* 0x000122000c1e1900 */
[----:B------:R-:W1:Y:S01]  /*00c0*/  S2UR UR5, SR_CgaCtaId ;  /* 0x00000000000579c3 */ /* 0x000e620000008800 */
[----:B------:R-:W-:-:S07]  /*00d0*/  UMOV UR4, 0x400 ;  /* 0x0000040000047882 */ /* 0x000fce0000000000 */
[----:B0-----:R-:W0:Y:S01]  /*00e0*/  LDC.64 R2, c[0x0][0x388] ;  /* 0x0000e200ff027b82 */ /* 0x001e220000000a00 */
[----:B-1----:R-:W-:-:S06]  /*00f0*/  ULEA UR4, UR5, UR4, 0x18 ;  /* 0x0000000405047291 */ /* 0x002fcc000f8ec0ff */
[----:B------:R-:W-:Y:S01]  /*0100*/  LEA R7, R7, UR4, 0x2 ;  /* 0x0000000407077c11 */ /* 0x000fe2000f8e10ff */
[----:B0-----:R-:W-:-:S04]  /*0110*/  IMAD.WIDE R2, R5, 0x4, R2 ;  /* 0x0000000405027825 */ /* 0x001fc800078e0202 */
[----:B--2---:R-:W-:Y:S04]  /*0120*/  STS [R7+0x8], R0 ;  /* 0x0000080007007388 */ /* 0x004fe80000000800 */
[----:B---3--:R-:W-:Y:S04]  /*0130*/  @!P0 STS [R7], R4 ;  /* 0x0000000407008388 */ /* 0x008fe80000000800 */
[----:B----4-:R-:W-:Y:S01]  /*0140*/  @!P0 STS [R7+0x88], R6 ;  /* 0x0000880607008388 */ /* 0x010fe20000000800 */
[----:B------:R-:W-:Y:S06]  /*0150*/  BAR.SYNC.DEFER_BLOCKING 0x0 ;  /* 0x0000000000007b1d */ /* 0x000fec0000010000 */
[----:B------:R-:W0:Y:S04]  /*0160*/  LDS R8, [R7] ;  /* 0x0000000007087984 */ /* 0x000e280000000800 */
[----:B------:R-:W1:Y:S04]  /*0170*/  LDS R9, [R7+0x4] ;  /* 0x0000040007097984 */ /* 0x000e680000000800 */
[----:B------:R-:W2:Y:S04]  /*0180*/  LDS R11, [R7+0x8] ;  /* 0x00000800070b7984 */ /* 0x000ea80000000800 */
[----:B------:R-:W3:Y:S04]  /*0190*/  LDS R13, [R7+0xc] ;  /* 0x00000c00070d7984 */ /* 0x000ee80000000800 */
[----:B------:R-:W4:Y:S01]  /*01a0*/  LDS R15, [R7+0x10] ;  /* 0x00001000070f7984 */ /* 0x000f220000000800 */
[----:B0-----:R-:W-:-:S04]  /*01b0*/  FADD R8, RZ, R8 ;  /* 0x00000008ff087221 */ /* 0x001fc80000000000 */
[----:B-1----:R-:W-:-:S04]  /*01c0*/  FADD R8, R8, R9 ;  /* 0x0000000908087221 */ /* 0x002fc80000000000 */
[----:B--2---:R-:W-:-:S04]  /*01d0*/  FADD R8, R8, R11 ;  /* 0x0000000b08087221 */ /* 0x004fc80000000000 */
[----:B---3--:R-:W-:-:S04]  /*01e0*/  FADD R8, R8, R13 ;  /* 0x0000000d08087221 */ /* 0x008fc80000000000 */
[----:B----4-:R-:W-:-:S05]  /*01f0*/  FADD R15, R8, R15 ;  /* 0x0000000f080f7221 */ /* 0x010fca0000000000 */
[----:B------:R-:W-:Y:S01]  /*0200*/  STG.E desc[UR6][R2.64], R15 ;  /* 0x0000000f02007986 */ /* 0x000fe2000c101906 */
[----:B------:R-:W-:Y:S05]  /*0210*/  EXIT ;  /* 0x000000000000794d */ /* 0x000fea0003800000 */
.L_x_0:
[----:B------:R-:W-:-:S00]  /*0220*/  BRA `(.L_x_0) ;  /* 0xfffffffc00fc7947 */ /* 0x000fc0000383ffff */
[----:B------:R-:W-:-:S00]  /*0230*/  NOP ;  /* 0x0000000000007918 */ /* 0x000fc00000000000 */
        /* <DEDUP_REMOVED lines=12> */
.L_x_2:


//--------------------- .text._Z22compute_stencil_kernelPKfPf --------------------------
	.section	.text._Z22compute_stencil_kernelPKfPf,"ax",@progbits
	.align	128
        .global         _Z22compute_stencil_kernelPKfPf
        .type           _Z22compute_stencil_kernelPKfPf,@function
        .size           _Z22compute_stencil_kernelPKfPf,(.L_x_3 - _Z22compute_stencil_kernelPKfPf)
        .other          _Z22compute_stencil_kernelPKfPf,@"STO_CUDA_ENTRY STV_DEFAULT"
_Z22compute_stencil_kernelPKfPf:
.text._Z22compute_stencil_kernelPKfPf:
[----:B------:R-:W-:Y:S01]  /*0000*/  LDC R1, c[0x0][0x37c] ;  /* 0x0000df00ff017b82 */ /* 0x000fe20000000800 */
[----:B------:R-:W0:Y:S07]  /*0010*/  S2R R7, SR_TID.X ;  /* 0x0000000000077919 */ /* 0x000e2e0000002100 */
[----:B------:R-:W0:Y:S01]  /*0020*/  S2UR UR6, SR_CTAID.X ;  /* 0x00000000000679c3 */ /* 0x000e220000002500 */
[----:B------:R-:W1:Y:S07]  /*0030*/  LDCU.64 UR4, c[0x0][0x358] ;  /* 0x00006b00ff0477ac */ /* 0x000e6e0008000a00 */
[----:B------:R-:W0:Y:S08]  /*0040*/  LDC R0, c[0x0][0x360] ;  /* 0x0000d800ff007b82 */ /* 0x000e300000000800 */
[----:B------:R-:W2:Y:S08]  /*0050*/  LDC.64 R2, c[0x0][0x380] ;  /* 0x0000e000ff027b82 */ /* 0x000eb00000000a00 */
[----:B------:R-:W3:Y:S01]  /*0060*/  LDC.64 R4, c[0x0][0x388] ;  /* 0x0000e200ff047b82 */ /* 0x000ee20000000a00 */
[----:B0-----:R-:W-:-:S04]  /*0070*/  IMAD R7, R0, UR6, R7 ;  /* 0x0000000600077c24 */ /* 0x001fc8000f8e0207 */
[----:B--2---:R-:W-:-:S05]  /*0080*/  IMAD.WIDE R2, R7, 0x4, R2 ;  /* 0x0000000407027825 */ /* 0x004fca00078e0202 */
[----:B-1----:R-:W2:Y:S04]  /*0090*/  LDG.E R0, desc[UR4][R2.64] ;  /* 0x0000000402007981 */ /* 0x002ea8000c1e1900 */
[----:B------:R-:W4:Y:S04]  /*00a0*/  LDG.E R9, desc[UR4][R2.64+0x4] ;  /* 0x0000040402097981 */ /* 0x000f28000c1e1900 */
[----:B------:R-:W5:Y:S04]  /*00b0*/  LDG.E R11, desc[UR4][R2.64+0x8] ;  /* 0x00000804020b7981 */ /* 0x000f68000c1e1900 */
[----:B------:R-:W5:Y:S04]  /*00c0*/  LDG.E R13, desc[UR4][R2.64+0xc] ;  /* 0x00000c04020d7981 */ /* 0x000f68000c1e1900 */
[----:B------:R-:W5:Y:S01]  /*00d0*/  LDG.E R15, desc[UR4][R2.64+0x10] ;  /* 0x00001004020f7981 */ /* 0x000f62000c1e1900 */
[----:B------:R-:W-:-:S05]  /*00e0*/  IADD3 R7, PT, PT, R7, 0x2, RZ ;  /* 0x0000000207077810 */ /* 0x000fca0007ffe0ff */
[----:B---3--:R-:W-:-:S04]  /*00f0*/  IMAD.WIDE R4, R7, 0x4, R4 ;  /* 0x0000000407047825 */ /* 0x008fc800078e0204 */
[----:B--2---:R-:W-:-:S04]  /*0100*/  FADD R0, RZ, R0 ;  /* 0x00000000ff007221 */ /* 0x004fc80000000000 */
[----:B----4-:R-:W-:-:S04]  /*0110*/  FADD R0, R0, R9 ;  /* 0x0000000900007221 */ /* 0x010fc80000000000 */
[----:B-----5:R-:W-:-:S04]  /*0120*/  FADD R0, R0, R11 ;  /* 0x0000000b00007221 */ /* 0x020fc80000000000 */
[----:B------:R-:W-:-:S04]  /*0130*/  FADD R0, R0, R13 ;  /* 0x0000000d00007221 */ /* 0x000fc80000000000 */
[----:B------:R-:W-:-:S05]  /*0140*/  FADD R15, R0, R15 ;  /* 0x0000000f000f7221 */ /* 0x000fca0000000000 */
[----:B------:R-:W-:Y:S01]  /*0150*/  STG.E desc[UR4][R4.64], R15 ;  /* 0x0000000f04007986 */ /* 0x000fe2000c101904 */
[----:B------:R-:W-:Y:S05]  /*0160*/  EXIT ;  /* 0x000000000000794d */ /* 0x000fea0003800000 */
.L_x_1:
        /* <DEDUP_REMOVED lines=9> */
.L_x_3:


//--------------------- .nv.shared._Z32compute_stencil_kernel_optimizedPKfPfm --------------------------
	.section	.nv.shared._Z32compute_stencil_kernel_optimizedPKfPfm,"aw",@nobits
	.sectionflags	@""
	.align	4
.nv.shared._Z32compute_stencil_kernel_optimizedPKfPfm:
	.zero		1168


//--------------------- .nv.shared.reserved.0     --------------------------
	.section	.nv.shared.reserved.0,"aw",@nobits
	.weak		__nv_reservedSMEM_offset_0_alias
	.size		__nv_reservedSMEM_offset_0_alias, 0, 64
	.other		__nv_reservedSMEM_offset_0_alias,@"STO_CUDA_RESERVED_SHARED STV_DEFAULT"
__nv_reservedSMEM_offset_0_alias:
	.zero		0
	.zero		64


//--------------------- .nv.constant0._Z32compute_stencil_kernel_optimizedPKfPfm --------------------------
	.section	.nv.constant0._Z32compute_stencil_kernel_optimizedPKfPfm,"a",@progbits
	.sectionflags	@""
	.align	4
.nv.constant0._Z32compute_stencil_kernel_optimizedPKfPfm:
	.zero		920


//--------------------- .nv.constant0._Z22compute_stencil_kernelPKfPf --------------------------
	.section	.nv.constant0._Z22compute_stencil_kernelPKfPf,"a",@progbits
	.sectionflags	@""
	.align	4
.nv.constant0._Z22compute_stencil_kernelPKfPf:
	.zero		912


//--------------------- SYMBOLS --------------------------

	.type		.nv.reservedSmem.offset0,@object
	.size		.nv.reservedSmem.offset0,0x4
	.type		.nv.reservedSmem.cap,@object
	.size		.nv.reservedSmem.cap,0x4
